//
// Generated by NVIDIA NVVM Compiler
//
// Compiler Build ID: CL-36424714
// Cuda compilation tools, release 13.0, V13.0.88
// Based on NVVM 20.0.0
//

.version 9.0
.target sm_100
.address_size 64

	// .globl	_Z26generate_and_analyze_movesPcS_

.visible .entry _Z26generate_and_analyze_movesPcS_(
	.param .u64 .ptr .align 1 _Z26generate_and_analyze_movesPcS__param_0,
	.param .u64 .ptr .align 1 _Z26generate_and_analyze_movesPcS__param_1
)
{


	ret;

}


// ===== COMPILED SASS (sm_100) =====

	.target	sm_100

	.elftype	@"ET_EXEC"


//--------------------- .note.nv.tkinfo           --------------------------
	.section	.note.nv.tkinfo,"",@"SHT_NOTE"
	.sectionflags	@"SHF_NOTE_NV_TKINFO"
	.tkinfo
        /*0018*/ 	.word	0x00000002
        /*0030*/ 	.string	""
        /*0030*/ 	.string	"ptxas"
        /*0030*/ 	.string	"Cuda compilation tools, release 13.0, V13.0.88"
        /*0030*/ 	.string	"Build cuda_13.0.r13.0/compiler.36424714_0"
        /*0030*/ 	.string	"-arch sm_100 -m 64 "



//--------------------- .note.nv.cuinfo           --------------------------
	.section	.note.nv.cuinfo,"",@"SHT_NOTE"
	.sectionflags	@"SHF_NOTE_NV_CUINFO"
        /*0018*/ 	.short	0x0002
        /*001a*/ 	.short	0x0064
        /*001c*/ 	.short	0x0082
	.zero		2


//--------------------- .nv.info                  --------------------------
	.section	.nv.info,"",@"SHT_CUDA_INFO"
	.align	4


	//----- nvinfo : EIATTR_REGCOUNT
	.align		4
        /*0000*/ 	.byte	0x04, 0x2f
        /*0002*/ 	.short	(.L_1 - .L_0)
	.align		4
.L_0:
        /*0004*/ 	.word	index@(_Z26generate_and_analyze_movesPcS_)
        /*0008*/ 	.word	0x00000004


	//----- nvinfo : EIATTR_FRAME_SIZE
	.align		4
.L_1:
        /*000c*/ 	.byte	0x04, 0x11
        /*000e*/ 	.short	(.L_3 - .L_2)
	.align		4
.L_2:
        /*0010*/ 	.word	index@(_Z26generate_and_analyze_movesPcS_)
        /*0014*/ 	.word	0x00000000


	//----- nvinfo : EIATTR_MIN_STACK_SIZE
	.align		4
.L_3:
        /*0018*/ 	.byte	0x04, 0x12
        /*001a*/ 	.short	(.L_5 - .L_4)
	.align		4
.L_4:
        /*001c*/ 	.word	index@(_Z26generate_and_analyze_movesPcS_)
        /*0020*/ 	.word	0x00000000
.L_5:


//--------------------- .nv.compat                --------------------------
	.section	.nv.compat,"",@"SHT_CUDA_COMPAT_INFO"
	.align	4
        /*0000*/ 	.byte	0x02, 0x09, 0x00, 0x00, 0x02, 0x02, 0x01, 0x00, 0x02, 0x05, 0x05, 0x00, 0x03, 0x07, 0x01, 0x01
        /*0010*/ 	.byte	0x02, 0x03, 0x00, 0x00, 0x02, 0x06, 0x01, 0x00, 0x04, 0x0b, 0x08, 0x00, 0x09, 0x00, 0x00, 0x00
        /*0020*/ 	.byte	0x00, 0x00, 0x00, 0x00


//--------------------- .nv.info._Z26generate_and_analyze_movesPcS_ --------------------------
	.section	.nv.info._Z26generate_and_analyze_movesPcS_,"",@"SHT_CUDA_INFO"
	.sectionflags	@""
	.align	4


	//----- nvinfo : EIATTR_CUDA_API_VERSION
	.align		4
        /*0000*/ 	.byte	0x04, 0x37
        /*0002*/ 	.short	(.L_7 - .L_6)
.L_6:
        /*0004*/ 	.word	0x00000082


	//----- nvinfo : EIATTR_KPARAM_INFO
	.align		4
.L_7:
        /*0008*/ 	.byte	0x04, 0x17
        /*000a*/ 	.short	(.L_9 - .L_8)
.L_8:
        /*000c*/ 	.word	0x00000000
        /*0010*/ 	.short	0x0001
        /*0012*/ 	.short	0x0008
        /*0014*/ 	.byte	0x00, 0xf5, 0x21, 0x00


	//----- nvinfo : EIATTR_KPARAM_INFO
	.align		4
.L_9:
        /*0018*/ 	.byte	0x04, 0x17
        /*001a*/ 	.short	(.L_11 - .L_10)
.L_10:
        /*001c*/ 	.word	0x00000000
        /*0020*/ 	.short	0x0000
        /*0022*/ 	.short	0x0000
        /*0024*/ 	.byte	0x00, 0xf5, 0x21, 0x00


	//----- nvinfo : EIATTR_SPARSE_MMA_MASK
	.align		4
.L_11:
        /*0028*/ 	.byte	0x03, 0x50
        /*002a*/ 	.short	0x0000


	//----- nvinfo : EIATTR_MAXREG_COUNT
	.align		4
        /*002c*/ 	.byte	0x03, 0x1b
        /*002e*/ 	.short	0x00ff


	//----- nvinfo : EIATTR_MERCURY_ISA_VERSION
	.align		4
        /*0030*/ 	.byte	0x03, 0x5f
        /*0032*/ 	.short	0x0101


	//----- nvinfo : EIATTR_VRC_CTA_INIT_COUNT
	.align		4
        /*0034*/ 	.byte	0x02, 0x4a
	.zero		1
	.zero		1


	//----- nvinfo : EIATTR_EXIT_INSTR_OFFSETS
	.align		4
        /*0038*/ 	.byte	0x04, 0x1c
        /*003a*/ 	.short	(.L_13 - .L_12)


	//   ....[0]....
.L_12:
        /*003c*/ 	.word	0x00000010


	//----- nvinfo : EIATTR_CBANK_PARAM_SIZE
	.align		4
.L_13:
        /*0040*/ 	.byte	0x03, 0x19
        /*0042*/ 	.short	0x0010


	//----- nvinfo : EIATTR_PARAM_CBANK
	.align		4
        /*0044*/ 	.byte	0x04, 0x0a
        /*0046*/ 	.short	(.L_15 - .L_14)
	.align		4
.L_14:
        /*0048*/ 	.word	index@(.nv.constant0._Z26generate_and_analyze_movesPcS_)
        /*004c*/ 	.short	0x0380
        /*004e*/ 	.short	0x0010


	//----- nvinfo : EIATTR_SW_WAR
	.align		4
.L_15:
        /*0050*/ 	.byte	0x04, 0x36
        /*0052*/ 	.short	(.L_17 - .L_16)
.L_16:
        /*0054*/ 	.word	0x00000008
.L_17:


//--------------------- .nv.callgraph             --------------------------
	.section	.nv.callgraph,"",@"SHT_CUDA_CALLGRAPH"
	.align	4
	.sectionentsize	8
	.align		4
        /*0000*/ 	.word	0x00000000
	.align		4
        /*0004*/ 	.word	0xffffffff
	.align		4
        /*0008*/ 	.word	0x00000000
	.align		4
        /*000c*/ 	.word	0xfffffffe
	.align		4
        /*0010*/ 	.word	0x00000000
	.align		4
        /*0014*/ 	.word	0xfffffffd
	.align		4
        /*0018*/ 	.word	0x00000000
	.align		4
        /*001c*/ 	.word	0xfffffffc


//--------------------- .text._Z26generate_and_analyze_movesPcS_ --------------------------
	.section	.text._Z26generate_and_analyze_movesPcS_,"ax",@progbits
	.align	128
        .global         _Z26generate_and_analyze_movesPcS_
        .type           _Z26generate_and_analyze_movesPcS_,@function
        .size           _Z26generate_and_analyze_movesPcS_,(.L_x_1 - _Z26generate_and_analyze_movesPcS_)
        .other          _Z26generate_and_analyze_movesPcS_,@"STO_CUDA_ENTRY STV_DEFAULT"
_Z26generate_and_analyze_movesPcS_:
.text._Z26generate_and_analyze_movesPcS_:
[----:B------:R-:W-:Y:S01]  /*0000*/  LDC R1, c[0x0][0x37c] ;  /* 0x0000df00ff017b82 */ /* 0x000fe20000000800 */
[----:B------:R-:W-:Y:S05]  /*0010*/  EXIT ;  /* 0x000000000000794d */ /* 0x000fea0003800000 */
.L_x_0:
[----:B------:R-:W-:-:S00]  /*0020*/  BRA `(.L_x_0) ;  /* 0xfffffffc00fc7947 */ /* 0x000fc0000383ffff */
[----:B------:R-:W-:-:S00]  /*0030*/  NOP ;  /* 0x0000000000007918 */ /* 0x000fc00000000000 */
        /* <DEDUP_REMOVED lines=12> */
.L_x_1:


//--------------------- .nv.shared.reserved.0     --------------------------
	.section	.nv.shared.reserved.0,"aw",@nobits
	.weak		__nv_reservedSMEM_offset_0_alias
	.size		__nv_reservedSMEM_offset_0_alias, 0, 64
	.other		__nv_reservedSMEM_offset_0_alias,@"STO_CUDA_RESERVED_SHARED STV_DEFAULT"
__nv_reservedSMEM_offset_0_alias:
	.zero		0
	.zero		64


//--------------------- .nv.constant0._Z26generate_and_analyze_movesPcS_ --------------------------
	.section	.nv.constant0._Z26generate_and_analyze_movesPcS_,"a",@progbits
	.sectionflags	@""
	.align	4
.nv.constant0._Z26generate_and_analyze_movesPcS_:
	.zero		912


//--------------------- SYMBOLS --------------------------

	.type		.nv.reservedSmem.offset0,@object
	.size		.nv.reservedSmem.offset0,0x4
